//
// Generated by NVIDIA NVVM Compiler
//
// Compiler Build ID: CL-36424714
// Cuda compilation tools, release 13.0, V13.0.88
// Based on NVVM 20.0.0
//

.version 9.0
.target sm_100
.address_size 64

	// .globl	_Z12mandelKernelPiffffiiii

.visible .entry _Z12mandelKernelPiffffiiii(
	.param .u64 .ptr .align 1 _Z12mandelKernelPiffffiiii_param_0,
	.param .f32 _Z12mandelKernelPiffffiiii_param_1,
	.param .f32 _Z12mandelKernelPiffffiiii_param_2,
	.param .f32 _Z12mandelKernelPiffffiiii_param_3,
	.param .f32 _Z12mandelKernelPiffffiiii_param_4,
	.param .u32 _Z12mandelKernelPiffffiiii_param_5,
	.param .u32 _Z12mandelKernelPiffffiiii_param_6,
	.param .u32 _Z12mandelKernelPiffffiiii_param_7,
	.param .u32 _Z12mandelKernelPiffffiiii_param_8
)
{
	.reg .pred 	%p<14>;
	.reg .b32 	%r<52>;
	.reg .b32 	%f<20>;
	.reg .b64 	%rd<17>;

	ld.param.u64 	%rd5, [_Z12mandelKernelPiffffiiii_param_0];
	ld.param.f32 	%f9, [_Z12mandelKernelPiffffiiii_param_1];
	ld.param.f32 	%f10, [_Z12mandelKernelPiffffiiii_param_2];
	ld.param.f32 	%f11, [_Z12mandelKernelPiffffiiii_param_3];
	ld.param.f32 	%f12, [_Z12mandelKernelPiffffiiii_param_4];
	ld.param.u32 	%r21, [_Z12mandelKernelPiffffiiii_param_6];
	ld.param.u32 	%r22, [_Z12mandelKernelPiffffiiii_param_7];
	ld.param.u32 	%r23, [_Z12mandelKernelPiffffiiii_param_8];
	mov.u32 	%r24, %ctaid.x;
	mov.u32 	%r25, %ntid.x;
	mov.u32 	%r26, %tid.x;
	mad.lo.s32 	%r27, %r24, %r25, %r26;
	mul.lo.s32 	%r1, %r23, %r27;
	setp.lt.s32 	%p1, %r23, 1;
	@%p1 bra 	$L__BB0_18;
	mov.u32 	%r28, %tid.y;
	mov.u32 	%r29, %ntid.y;
	mov.u32 	%r30, %ctaid.y;
	mad.lo.s32 	%r31, %r30, %r29, %r28;
	cvta.to.global.u64 	%rd1, %rd5;
	cvt.rn.f32.u32 	%f13, %r31;
	fma.rn.f32 	%f1, %f12, %f13, %f10;
	setp.lt.s32 	%p2, %r21, 1;
	mul.lo.s32 	%r32, %r22, %r31;
	cvt.s64.s32 	%rd2, %r32;
	add.s64 	%rd3, %rd1, %rd2;
	@%p2 bra 	$L__BB0_7;
	mov.b32 	%r44, 0;
$L__BB0_3:
	add.s32 	%r3, %r44, %r1;
	cvt.rn.f32.s32 	%f14, %r3;
	fma.rn.f32 	%f2, %f11, %f14, %f9;
	mov.b32 	%r45, 0;
	mov.f32 	%f18, %f1;
	mov.f32 	%f19, %f2;
$L__BB0_4:
	mul.f32 	%f5, %f19, %f19;
	mul.f32 	%f6, %f18, %f18;
	add.f32 	%f15, %f5, %f6;
	setp.gt.f32 	%p11, %f15, 0f40800000;
	mov.u32 	%r46, %r45;
	@%p11 bra 	$L__BB0_6;
	sub.f32 	%f16, %f5, %f6;
	add.f32 	%f17, %f19, %f19;
	add.f32 	%f19, %f2, %f16;
	fma.rn.f32 	%f18, %f17, %f18, %f1;
	add.s32 	%r45, %r45, 1;
	setp.ne.s32 	%p12, %r45, %r21;
	mov.u32 	%r46, %r21;
	@%p12 bra 	$L__BB0_4;
$L__BB0_6:
	mul.wide.s32 	%rd15, %r3, 4;
	add.s64 	%rd16, %rd3, %rd15;
	st.global.u32 	[%rd16], %r46;
	add.s32 	%r44, %r44, 1;
	setp.eq.s32 	%p13, %r44, %r23;
	@%p13 bra 	$L__BB0_18;
	bra.uni 	$L__BB0_3;
$L__BB0_7:
	and.b32  	%r8, %r23, 7;
	setp.lt.u32 	%p3, %r23, 8;
	mov.b32 	%r50, 0;
	@%p3 bra 	$L__BB0_10;
	and.b32  	%r50, %r23, 2147483640;
	neg.s32 	%r48, %r50;
	add.s64 	%rd6, %rd2, %rd1;
	add.s64 	%rd4, %rd6, 16;
	mov.u32 	%r47, %r1;
$L__BB0_9:
	.pragma "nounroll";
	mul.wide.s32 	%rd7, %r47, 4;
	add.s64 	%rd8, %rd4, %rd7;
	mov.b32 	%r34, 0;
	st.global.u32 	[%rd8+-16], %r34;
	st.global.u32 	[%rd8+-12], %r34;
	st.global.u32 	[%rd8+-8], %r34;
	st.global.u32 	[%rd8+-4], %r34;
	st.global.u32 	[%rd8], %r34;
	st.global.u32 	[%rd8+4], %r34;
	st.global.u32 	[%rd8+8], %r34;
	st.global.u32 	[%rd8+12], %r34;
	add.s32 	%r48, %r48, 8;
	add.s32 	%r47, %r47, 8;
	setp.ne.s32 	%p4, %r48, 0;
	@%p4 bra 	$L__BB0_9;
$L__BB0_10:
	setp.eq.s32 	%p5, %r8, 0;
	@%p5 bra 	$L__BB0_18;
	and.b32  	%r16, %r23, 3;
	setp.lt.u32 	%p6, %r8, 4;
	@%p6 bra 	$L__BB0_13;
	add.s32 	%r35, %r50, %r1;
	mul.wide.s32 	%rd9, %r35, 4;
	add.s64 	%rd10, %rd3, %rd9;
	mov.b32 	%r36, 0;
	st.global.u32 	[%rd10], %r36;
	st.global.u32 	[%rd10+4], %r36;
	st.global.u32 	[%rd10+8], %r36;
	st.global.u32 	[%rd10+12], %r36;
	add.s32 	%r50, %r50, 4;
$L__BB0_13:
	setp.eq.s32 	%p7, %r16, 0;
	@%p7 bra 	$L__BB0_18;
	setp.eq.s32 	%p8, %r16, 1;
	@%p8 bra 	$L__BB0_16;
	add.s32 	%r37, %r50, %r1;
	mul.wide.s32 	%rd11, %r37, 4;
	add.s64 	%rd12, %rd3, %rd11;
	mov.b32 	%r38, 0;
	st.global.u32 	[%rd12], %r38;
	st.global.u32 	[%rd12+4], %r38;
	add.s32 	%r50, %r50, 2;
$L__BB0_16:
	and.b32  	%r39, %r23, 1;
	setp.eq.b32 	%p9, %r39, 1;
	not.pred 	%p10, %p9;
	@%p10 bra 	$L__BB0_18;
	add.s32 	%r40, %r50, %r1;
	mul.wide.s32 	%rd13, %r40, 4;
	add.s64 	%rd14, %rd3, %rd13;
	mov.b32 	%r41, 0;
	st.global.u32 	[%rd14], %r41;
$L__BB0_18:
	ret;

}


// ===== COMPILED SASS (sm_100) =====

	.target	sm_100

	.elftype	@"ET_EXEC"


//--------------------- .note.nv.tkinfo           --------------------------
	.section	.note.nv.tkinfo,"",@"SHT_NOTE"
	.sectionflags	@"SHF_NOTE_NV_TKINFO"
	.tkinfo
        /*0018*/ 	.word	0x00000002
        /*0030*/ 	.string	""
        /*0030*/ 	.string	"ptxas"
        /*0030*/ 	.string	"Cuda compilation tools, release 13.0, V13.0.88"
        /*0030*/ 	.string	"Build cuda_13.0.r13.0/compiler.36424714_0"
        /*0030*/ 	.string	"-arch sm_100 -m 64 "



//--------------------- .note.nv.cuinfo           --------------------------
	.section	.note.nv.cuinfo,"",@"SHT_NOTE"
	.sectionflags	@"SHF_NOTE_NV_CUINFO"
        /*0018*/ 	.short	0x0002
        /*001a*/ 	.short	0x0064
        /*001c*/ 	.short	0x0082
	.zero		2


//--------------------- .nv.info                  --------------------------
	.section	.nv.info,"",@"SHT_CUDA_INFO"
	.align	4


	//----- nvinfo : EIATTR_REGCOUNT
	.align		4
        /*0000*/ 	.byte	0x04, 0x2f
        /*0002*/ 	.short	(.L_1 - .L_0)
	.align		4
.L_0:
        /*0004*/ 	.word	index@(_Z12mandelKernelPiffffiiii)
        /*0008*/ 	.word	0x00000010


	//----- nvinfo : EIATTR_FRAME_SIZE
	.align		4
.L_1:
        /*000c*/ 	.byte	0x04, 0x11
        /*000e*/ 	.short	(.L_3 - .L_2)
	.align		4
.L_2:
        /*0010*/ 	.word	index@(_Z12mandelKernelPiffffiiii)
        /*0014*/ 	.word	0x00000000


	//----- nvinfo : EIATTR_MIN_STACK_SIZE
	.align		4
.L_3:
        /*0018*/ 	.byte	0x04, 0x12
        /*001a*/ 	.short	(.L_5 - .L_4)
	.align		4
.L_4:
        /*001c*/ 	.word	index@(_Z12mandelKernelPiffffiiii)
        /*0020*/ 	.word	0x00000000
.L_5:


//--------------------- .nv.compat                --------------------------
	.section	.nv.compat,"",@"SHT_CUDA_COMPAT_INFO"
	.align	4
        /*0000*/ 	.byte	0x02, 0x09, 0x00, 0x00, 0x02, 0x02, 0x01, 0x00, 0x02, 0x05, 0x05, 0x00, 0x03, 0x07, 0x01, 0x01
        /*0010*/ 	.byte	0x02, 0x03, 0x00, 0x00, 0x02, 0x06, 0x01, 0x00, 0x04, 0x0b, 0x08, 0x00, 0x01, 0x00, 0x00, 0x00
        /*0020*/ 	.byte	0x00, 0x00, 0x00, 0x00


//--------------------- .nv.info._Z12mandelKernelPiffffiiii --------------------------
	.section	.nv.info._Z12mandelKernelPiffffiiii,"",@"SHT_CUDA_INFO"
	.sectionflags	@""
	.align	4


	//----- nvinfo : EIATTR_CUDA_API_VERSION
	.align		4
        /*0000*/ 	.byte	0x04, 0x37
        /*0002*/ 	.short	(.L_7 - .L_6)
.L_6:
        /*0004*/ 	.word	0x00000082


	//----- nvinfo : EIATTR_KPARAM_INFO
	.align		4
.L_7:
        /*0008*/ 	.byte	0x04, 0x17
        /*000a*/ 	.short	(.L_9 - .L_8)
.L_8:
        /*000c*/ 	.word	0x00000000
        /*0010*/ 	.short	0x0008
        /*0012*/ 	.short	0x0024
        /*0014*/ 	.byte	0x00, 0xf0, 0x11, 0x00


	//----- nvinfo : EIATTR_KPARAM_INFO
	.align		4
.L_9:
        /*0018*/ 	.byte	0x04, 0x17
        /*001a*/ 	.short	(.L_11 - .L_10)
.L_10:
        /*001c*/ 	.word	0x00000000
        /*0020*/ 	.short	0x0007
        /*0022*/ 	.short	0x0020
        /*0024*/ 	.byte	0x00, 0xf0, 0x11, 0x00


	//----- nvinfo : EIATTR_KPARAM_INFO
	.align		4
.L_11:
        /*0028*/ 	.byte	0x04, 0x17
        /*002a*/ 	.short	(.L_13 - .L_12)
.L_12:
        /*002c*/ 	.word	0x00000000
        /*0030*/ 	.short	0x0006
        /*0032*/ 	.short	0x001c
        /*0034*/ 	.byte	0x00, 0xf0, 0x11, 0x00


	//----- nvinfo : EIATTR_KPARAM_INFO
	.align		4
.L_13:
        /*0038*/ 	.byte	0x04, 0x17
        /*003a*/ 	.short	(.L_15 - .L_14)
.L_14:
        /*003c*/ 	.word	0x00000000
        /*0040*/ 	.short	0x0005
        /*0042*/ 	.short	0x0018
        /*0044*/ 	.byte	0x00, 0xf0, 0x11, 0x00


	//----- nvinfo : EIATTR_KPARAM_INFO
	.align		4
.L_15:
        /*0048*/ 	.byte	0x04, 0x17
        /*004a*/ 	.short	(.L_17 - .L_16)
.L_16:
        /*004c*/ 	.word	0x00000000
        /*0050*/ 	.short	0x0004
        /*0052*/ 	.short	0x0014
        /*0054*/ 	.byte	0x00, 0xf0, 0x11, 0x00


	//----- nvinfo : EIATTR_KPARAM_INFO
	.align		4
.L_17:
        /*0058*/ 	.byte	0x04, 0x17
        /*005a*/ 	.short	(.L_19 - .L_18)
.L_18:
        /*005c*/ 	.word	0x00000000
        /*0060*/ 	.short	0x0003
        /*0062*/ 	.short	0x0010
        /*0064*/ 	.byte	0x00, 0xf0, 0x11, 0x00


	//----- nvinfo : EIATTR_KPARAM_INFO
	.align		4
.L_19:
        /*0068*/ 	.byte	0x04, 0x17
        /*006a*/ 	.short	(.L_21 - .L_20)
.L_20:
        /*006c*/ 	.word	0x00000000
        /*0070*/ 	.short	0x0002
        /*0072*/ 	.short	0x000c
        /*0074*/ 	.byte	0x00, 0xf0, 0x11, 0x00


	//----- nvinfo : EIATTR_KPARAM_INFO
	.align		4
.L_21:
        /*0078*/ 	.byte	0x04, 0x17
        /*007a*/ 	.short	(.L_23 - .L_22)
.L_22:
        /*007c*/ 	.word	0x00000000
        /*0080*/ 	.short	0x0001
        /*0082*/ 	.short	0x0008
        /*0084*/ 	.byte	0x00, 0xf0, 0x11, 0x00


	//----- nvinfo : EIATTR_KPARAM_INFO
	.align		4
.L_23:
        /*0088*/ 	.byte	0x04, 0x17
        /*008a*/ 	.short	(.L_25 - .L_24)
.L_24:
        /*008c*/ 	.word	0x00000000
        /*0090*/ 	.short	0x0000
        /*0092*/ 	.short	0x0000
        /*0094*/ 	.byte	0x00, 0xf5, 0x21, 0x00


	//----- nvinfo : EIATTR_SPARSE_MMA_MASK
	.align		4
.L_25:
        /*0098*/ 	.byte	0x03, 0x50
        /*009a*/ 	.short	0x0000


	//----- nvinfo : EIATTR_MAXREG_COUNT
	.align		4
        /*009c*/ 	.byte	0x03, 0x1b
        /*009e*/ 	.short	0x00ff


	//----- nvinfo : EIATTR_MERCURY_ISA_VERSION
	.align		4
        /*00a0*/ 	.byte	0x03, 0x5f
        /*00a2*/ 	.short	0x0101


	//----- nvinfo : EIATTR_VRC_CTA_INIT_COUNT
	.align		4
        /*00a4*/ 	.byte	0x02, 0x4a
	.zero		1
	.zero		1


	//----- nvinfo : EIATTR_EXIT_INSTR_OFFSETS
	.align		4
        /*00a8*/ 	.byte	0x04, 0x1c
        /*00aa*/ 	.short	(.L_27 - .L_26)


	//   ....[0]....
.L_26:
        /*00ac*/ 	.word	0x00000040


	//   ....[1]....
        /*00b0*/ 	.word	0x000003a0


	//   ....[2]....
        /*00b4*/ 	.word	0x00000540


	//   ....[3]....
        /*00b8*/ 	.word	0x00000600


	//   ....[4]....
        /*00bc*/ 	.word	0x00000690


	//   ....[5]....
        /*00c0*/ 	.word	0x000006d0


	//----- nvinfo : EIATTR_CRS_STACK_SIZE
	.align		4
.L_27:
        /*00c4*/ 	.byte	0x04, 0x1e
        /*00c6*/ 	.short	(.L_29 - .L_28)
.L_28:
        /*00c8*/ 	.word	0x00000000


	//----- nvinfo : EIATTR_CBANK_PARAM_SIZE
	.align		4
.L_29:
        /*00cc*/ 	.byte	0x03, 0x19
        /*00ce*/ 	.short	0x0028


	//----- nvinfo : EIATTR_PARAM_CBANK
	.align		4
        /*00d0*/ 	.byte	0x04, 0x0a
        /*00d2*/ 	.short	(.L_31 - .L_30)
	.align		4
.L_30:
        /*00d4*/ 	.word	index@(.nv.constant0._Z12mandelKernelPiffffiiii)
        /*00d8*/ 	.short	0x0380
        /*00da*/ 	.short	0x0028


	//----- nvinfo : EIATTR_SW_WAR
	.align		4
.L_31:
        /*00dc*/ 	.byte	0x04, 0x36
        /*00de*/ 	.short	(.L_33 - .L_32)
.L_32:
        /*00e0*/ 	.word	0x00000008
.L_33:


//--------------------- .nv.callgraph             --------------------------
	.section	.nv.callgraph,"",@"SHT_CUDA_CALLGRAPH"
	.align	4
	.sectionentsize	8
	.align		4
        /*0000*/ 	.word	0x00000000
	.align		4
        /*0004*/ 	.word	0xffffffff
	.align		4
        /*0008*/ 	.word	0x00000000
	.align		4
        /*000c*/ 	.word	0xfffffffe
	.align		4
        /*0010*/ 	.word	0x00000000
	.align		4
        /*0014*/ 	.word	0xfffffffd
	.align		4
        /*0018*/ 	.word	0x00000000
	.align		4
        /*001c*/ 	.word	0xfffffffc


//--------------------- .text._Z12mandelKernelPiffffiiii --------------------------
	.section	.text._Z12mandelKernelPiffffiiii,"ax",@progbits
	.align	128
        .global         _Z12mandelKernelPiffffiiii
        .type           _Z12mandelKernelPiffffiiii,@function
        .size           _Z12mandelKernelPiffffiiii,(.L_x_9 - _Z12mandelKernelPiffffiiii)
        .other          _Z12mandelKernelPiffffiiii,@"STO_CUDA_ENTRY STV_DEFAULT"
_Z12mandelKernelPiffffiiii:
.text._Z12mandelKernelPiffffiiii:
[----:B------:R-:W-:Y:S08]  /*0000*/  LDC R1, c[0x0][0x37c] ;  /* 0x0000df00ff017b82 */ /* 0x000ff00000000800 */
[----:B------:R-:W0:Y:S08]  /*0010*/  LDC R13, c[0x0][0x3a4] ;  /* 0x0000e900ff0d7b82 */ /* 0x000e300000000800 */
[----:B------:R-:W1:Y:S01]  /*0020*/  S2UR UR4, SR_CTAID.X ;  /* 0x00000000000479c3 */ /* 0x000e620000002500 */
[----:B0-----:R-:W-:-:S13]  /*0030*/  ISETP.GE.AND P0, PT, R13, 0x1, PT ;  /* 0x000000010d00780c */ /* 0x001fda0003f06270 */
[----:B-1----:R-:W-:Y:S05]  /*0040*/  @!P0 EXIT ;  /* 0x000000000000894d */ /* 0x002fea0003800000 */
[----:B------:R-:W0:Y:S01]  /*0050*/  S2R R0, SR_TID.Y ;  /* 0x0000000000007919 */ /* 0x000e220000002200 */
[----:B------:R-:W1:Y:S01]  /*0060*/  LDC R3, c[0x0][0x360] ;  /* 0x0000d800ff037b82 */ /* 0x000e620000000800 */
[----:B------:R-:W0:Y:S01]  /*0070*/  LDCU UR5, c[0x0][0x364] ;  /* 0x00006c80ff0577ac */ /* 0x000e220008000800 */
[----:B------:R-:W0:Y:S01]  /*0080*/  S2R R5, SR_CTAID.Y ;  /* 0x0000000000057919 */ /* 0x000e220000002600 */
[----:B------:R-:W2:Y:S01]  /*0090*/  LDCU UR9, c[0x0][0x39c] ;  /* 0x00007380ff0977ac */ /* 0x000ea20008000800 */
[----:B------:R-:W1:Y:S04]  /*00a0*/  S2R R6, SR_TID.X ;  /* 0x0000000000067919 */ /* 0x000e680000002100 */
[----:B------:R-:W3:Y:S01]  /*00b0*/  LDC R7, c[0x0][0x38c] ;  /* 0x0000e300ff077b82 */ /* 0x000ee20000000800 */
[----:B------:R-:W4:Y:S01]  /*00c0*/  LDCU UR6, c[0x0][0x3a0] ;  /* 0x00007400ff0677ac */ /* 0x000f220008000800 */
[----:B------:R-:W5:Y:S01]  /*00d0*/  LDCU.64 UR10, c[0x0][0x380] ;  /* 0x00007000ff0a77ac */ /* 0x000f620008000a00 */
[----:B------:R-:W3:Y:S01]  /*00e0*/  LDCU UR8, c[0x0][0x394] ;  /* 0x00007280ff0877ac */ /* 0x000ee20008000800 */
[----:B--2---:R-:W-:Y:S01]  /*00f0*/  UISETP.GE.AND UP0, UPT, UR9, 0x1, UPT ;  /* 0x000000010900788c */ /* 0x004fe2000bf06270 */
[----:B0-----:R-:W-:-:S04]  /*0100*/  IMAD R0, R5, UR5, R0 ;  /* 0x0000000505007c24 */ /* 0x001fc8000f8e0200 */
[----:B----4-:R-:W-:Y:S01]  /*0110*/  IMAD R5, R0, UR6, RZ ;  /* 0x0000000600057c24 */ /* 0x010fe2000f8e02ff */
[----:B------:R-:W-:Y:S01]  /*0120*/  I2FP.F32.U32 R4, R0 ;  /* 0x0000000000047245 */ /* 0x000fe20000201000 */
[----:B-1----:R-:W-:Y:S01]  /*0130*/  IMAD R0, R3, UR4, R6 ;  /* 0x0000000403007c24 */ /* 0x002fe2000f8e0206 */
[----:B------:R-:W0:Y:S02]  /*0140*/  LDCU.64 UR6, c[0x0][0x358] ;  /* 0x00006b00ff0677ac */ /* 0x000e240008000a00 */
[C---:B-----5:R-:W-:Y:S01]  /*0150*/  IADD3 R2, P0, PT, R5.reuse, UR10, RZ ;  /* 0x0000000a05027c10 */ /* 0x060fe2000ff1e0ff */
[----:B---3--:R-:W-:Y:S01]  /*0160*/  FFMA R6, R4, UR8, R7 ;  /* 0x0000000804067c23 */ /* 0x008fe20008000007 */
[----:B------:R-:W-:Y:S02]  /*0170*/  IMAD R0, R0, R13, RZ ;  /* 0x0000000d00007224 */ /* 0x000fe400078e02ff */
[----:B------:R-:W-:Y:S01]  /*0180*/  LEA.HI.X.SX32 R3, R5, UR11, 0x1, P0 ;  /* 0x0000000b05037c11 */ /* 0x000fe200080f0eff */
[----:B------:R-:W-:Y:S08]  /*0190*/  BRA.U !UP0, `(.L_x_0) ;  /* 0x00000001088c7547 */ /* 0x000ff0000b800000 */
[----:B------:R-:W-:-:S05]  /*01a0*/  UMOV UR4, URZ ;  /* 0x000000ff00047c82 */ /* 0x000fca0008000000 */
.L_x_4:
[----:B------:R-:W1:Y:S01]  /*01b0*/  LDC R5, c[0x0][0x388] ;  /* 0x0000e200ff057b82 */ /* 0x000e620000000800 */
[----:B------:R-:W1:Y:S01]  /*01c0*/  LDCU UR5, c[0x0][0x390] ;  /* 0x00007200ff0577ac */ /* 0x000e620008000800 */
[----:B------:R-:W-:Y:S01]  /*01d0*/  VIADD R11, R0, UR4 ;  /* 0x00000004000b7c36 */ /* 0x000fe20008000000 */
[----:B------:R-:W-:Y:S01]  /*01e0*/  BSSY.RECONVERGENT B0, `(.L_x_1) ;  /* 0x0000016000007945 */ /* 0x000fe20003800200 */
[----:B------:R-:W2:Y:S03]  /*01f0*/  LDCU UR8, c[0x0][0x39c] ;  /* 0x00007380ff0877ac */ /* 0x000ea60008000800 */
[----:B------:R-:W-:Y:S01]  /*0200*/  I2FP.F32.S32 R4, R11 ;  /* 0x0000000b00047245 */ /* 0x000fe20000201400 */
[----:B------:R-:W3:Y:S04]  /*0210*/  LDCU UR9, c[0x0][0x39c] ;  /* 0x00007380ff0977ac */ /* 0x000ee80008000800 */
[----:B-1----:R-:W-:Y:S01]  /*0220*/  FFMA R8, R4, UR5, R5 ;  /* 0x0000000504087c23 */ /* 0x002fe20008000005 */
[----:B------:R-:W-:Y:S01]  /*0230*/  IMAD.MOV.U32 R4, RZ, RZ, RZ ;  /* 0x000000ffff047224 */ /* 0x000fe200078e00ff */
[----:B------:R-:W-:-:S02]  /*0240*/  MOV R5, R6 ;  /* 0x0000000600057202 */ /* 0x000fc40000000f00 */
[----:B--23--:R-:W-:-:S07]  /*0250*/  IMAD.MOV.U32 R7, RZ, RZ, R8 ;  /* 0x000000ffff077224 */ /* 0x00cfce00078e0008 */
.L_x_3:
[----:B------:R-:W-:Y:S01]  /*0260*/  FMUL R10, R7, R7 ;  /* 0x00000007070a7220 */ /* 0x000fe20000400000 */
[----:B------:R-:W-:-:S04]  /*0270*/  FMUL R13, R5, R5 ;  /* 0x00000005050d7220 */ /* 0x000fc80000400000 */
[----:B------:R-:W-:-:S05]  /*0280*/  FADD R9, R10, R13 ;  /* 0x0000000d0a097221 */ /* 0x000fca0000000000 */
[----:B------:R-:W-:Y:S02]  /*0290*/  FSETP.GT.AND P0, PT, R9, 4, PT ;  /* 0x408000000900780b */ /* 0x000fe40003f04000 */
[----:B------:R-:W-:-:S11]  /*02a0*/  MOV R9, R4 ;  /* 0x0000000400097202 */ /* 0x000fd60000000f00 */
[----:B------:R-:W-:Y:S05]  /*02b0*/  @P0 BRA `(.L_x_2) ;  /* 0x0000000000200947 */ /* 0x000fea0003800000 */
[----:B------:R-:W-:Y:S02]  /*02c0*/  VIADD R4, R4, 0x1 ;  /* 0x0000000104047836 */ /* 0x000fe40000000000 */
[----:B------:R-:W-:Y:S01]  /*02d0*/  FADD R9, R7, R7 ;  /* 0x0000000707097221 */ /* 0x000fe20000000000 */
[----:B------:R-:W-:Y:S02]  /*02e0*/  FADD R7, R10, -R13 ;  /* 0x8000000d0a077221 */ /* 0x000fe40000000000 */
[----:B------:R-:W-:Y:S01]  /*02f0*/  ISETP.NE.AND P0, PT, R4, UR9, PT ;  /* 0x0000000904007c0c */ /* 0x000fe2000bf05270 */
[----:B------:R-:W-:Y:S01]  /*0300*/  FFMA R5, R9, R5, R6 ;  /* 0x0000000509057223 */ /* 0x000fe20000000006 */
[----:B------:R-:W-:-:S11]  /*0310*/  FADD R7, R8, R7 ;  /* 0x0000000708077221 */ /* 0x000fd60000000000 */
[----:B------:R-:W-:Y:S05]  /*0320*/  @P0 BRA `(.L_x_3) ;  /* 0xfffffffc00cc0947 */ /* 0x000fea000383ffff */
[----:B------:R-:W-:-:S07]  /*0330*/  MOV R9, UR8 ;  /* 0x0000000800097c02 */ /* 0x000fce0008000f00 */
.L_x_2:
[----:B0-----:R-:W-:Y:S05]  /*0340*/  BSYNC.RECONVERGENT B0 ;  /* 0x0000000000007941 */ /* 0x001fea0003800200 */
.L_x_1:
[----:B------:R-:W0:Y:S01]  /*0350*/  LDC R7, c[0x0][0x3a4] ;  /* 0x0000e900ff077b82 */ /* 0x000e220000000800 */
[----:B------:R-:W-:Y:S01]  /*0360*/  UIADD3 UR5, UPT, UPT, UR4, 0x1, URZ ;  /* 0x0000000104057890 */ /* 0x000fe2000fffe0ff */
[----:B------:R-:W-:-:S05]  /*0370*/  IMAD.WIDE R4, R11, 0x4, R2 ;  /* 0x000000040b047825 */ /* 0x000fca00078e0202 */
[----:B------:R1:W-:Y:S01]  /*0380*/  STG.E desc[UR6][R4.64], R9 ;  /* 0x0000000904007986 */ /* 0x0003e2000c101906 */
[----:B0-----:R-:W-:-:S13]  /*0390*/  ISETP.NE.AND P0, PT, R7, UR5, PT ;  /* 0x0000000507007c0c */ /* 0x001fda000bf05270 */
[----:B-1----:R-:W-:Y:S05]  /*03a0*/  @!P0 EXIT ;  /* 0x000000000000894d */ /* 0x002fea0003800000 */
[----:B------:R-:W-:Y:S01]  /*03b0*/  UMOV UR4, UR5 ;  /* 0x0000000500047c82 */ /* 0x000fe20008000000 */
[----:B------:R-:W-:Y:S05]  /*03c0*/  BRA `(.L_x_4) ;  /* 0xfffffffc00787947 */ /* 0x000fea000383ffff */
.L_x_0:
[C---:B------:R-:W-:Y:S01]  /*03d0*/  ISETP.GE.U32.AND P1, PT, R13.reuse, 0x8, PT ;  /* 0x000000080d00780c */ /* 0x040fe20003f26070 */
[----:B------:R-:W-:Y:S01]  /*03e0*/  IMAD.MOV.U32 R9, RZ, RZ, RZ ;  /* 0x000000ffff097224 */ /* 0x000fe200078e00ff */
[----:B------:R-:W-:-:S04]  /*03f0*/  LOP3.LUT R10, R13, 0x7, RZ, 0xc0, !PT ;  /* 0x000000070d0a7812 */ /* 0x000fc800078ec0ff */
[----:B------:R-:W-:-:S07]  /*0400*/  ISETP.NE.AND P0, PT, R10, RZ, PT ;  /* 0x000000ff0a00720c */ /* 0x000fce0003f05270 */
[----:B------:R-:W-:Y:S06]  /*0410*/  @!P1 BRA `(.L_x_5) ;  /* 0x0000000000489947 */ /* 0x000fec0003800000 */
[----:B------:R-:W-:Y:S02]  /*0420*/  IADD3 R6, P1, PT, R2, 0x10, RZ ;  /* 0x0000001002067810 */ /* 0x000fe40007f3e0ff */
[----:B------:R-:W-:Y:S02]  /*0430*/  LOP3.LUT R9, R13, 0x7ffffff8, RZ, 0xc0, !PT ;  /* 0x7ffffff80d097812 */ /* 0x000fe400078ec0ff */
[----:B------:R-:W-:Y:S01]  /*0440*/  MOV R11, R0 ;  /* 0x00000000000b7202 */ /* 0x000fe20000000f00 */
[----:B------:R-:W-:Y:S01]  /*0450*/  IMAD.X R7, RZ, RZ, R3, P1 ;  /* 0x000000ffff077224 */ /* 0x000fe200008e0603 */
[----:B------:R-:W-:-:S07]  /*0460*/  IADD3 R8, PT, PT, -R9, RZ, RZ ;  /* 0x000000ff09087210 */ /* 0x000fce0007ffe1ff */
.L_x_6:
[C---:B-1----:R-:W-:Y:S01]  /*0470*/  IMAD.WIDE R4, R11.reuse, 0x4, R6 ;  /* 0x000000040b047825 */ /* 0x042fe200078e0206 */
[----:B------:R-:W-:-:S03]  /*0480*/  IADD3 R11, PT, PT, R11, 0x8, RZ ;  /* 0x000000080b0b7810 */ /* 0x000fc60007ffe0ff */
[----:B------:R-:W-:Y:S01]  /*0490*/  VIADD R8, R8, 0x8 ;  /* 0x0000000808087836 */ /* 0x000fe20000000000 */
[----:B0-----:R1:W-:Y:S04]  /*04a0*/  STG.E desc[UR6][R4.64+-0x10], RZ ;  /* 0xfffff0ff04007986 */ /* 0x0013e8000c101906 */
[----:B------:R1:W-:Y:S01]  /*04b0*/  STG.E desc[UR6][R4.64+-0xc], RZ ;  /* 0xfffff4ff04007986 */ /* 0x0003e2000c101906 */
[----:B------:R-:W-:-:S03]  /*04c0*/  ISETP.NE.AND P1, PT, R8, RZ, PT ;  /* 0x000000ff0800720c */ /* 0x000fc60003f25270 */
[----:B------:R1:W-:Y:S04]  /*04d0*/  STG.E desc[UR6][R4.64+-0x8], RZ ;  /* 0xfffff8ff04007986 */ /* 0x0003e8000c101906 */
[----:B------:R1:W-:Y:S04]  /*04e0*/  STG.E desc[UR6][R4.64+-0x4], RZ ;  /* 0xfffffcff04007986 */ /* 0x0003e8000c101906 */
[----:B------:R1:W-:Y:S04]  /*04f0*/  STG.E desc[UR6][R4.64], RZ ;  /* 0x000000ff04007986 */ /* 0x0003e8000c101906 */
[----:B------:R1:W-:Y:S04]  /*0500*/  STG.E desc[UR6][R4.64+0x4], RZ ;  /* 0x000004ff04007986 */ /* 0x0003e8000c101906 */
[----:B------:R1:W-:Y:S04]  /*0510*/  STG.E desc[UR6][R4.64+0x8], RZ ;  /* 0x000008ff04007986 */ /* 0x0003e8000c101906 */
[----:B------:R1:W-:Y:S01]  /*0520*/  STG.E desc[UR6][R4.64+0xc], RZ ;  /* 0x00000cff04007986 */ /* 0x0003e2000c101906 */
[----:B------:R-:W-:Y:S05]  /*0530*/  @P1 BRA `(.L_x_6) ;  /* 0xfffffffc00cc1947 */ /* 0x000fea000383ffff */
.L_x_5:
[----:B0-----:R-:W-:Y:S05]  /*0540*/  @!P0 EXIT ;  /* 0x000000000000894d */ /* 0x001fea0003800000 */
[----:B------:R-:W-:Y:S02]  /*0550*/  ISETP.GE.U32.AND P0, PT, R10, 0x4, PT ;  /* 0x000000040a00780c */ /* 0x000fe40003f06070 */
[----:B------:R-:W-:-:S04]  /*0560*/  LOP3.LUT R6, R13, 0x3, RZ, 0xc0, !PT ;  /* 0x000000030d067812 */ /* 0x000fc800078ec0ff */
[----:B------:R-:W-:-:S07]  /*0570*/  ISETP.NE.AND P1, PT, R6, RZ, PT ;  /* 0x000000ff0600720c */ /* 0x000fce0003f25270 */
[----:B------:R-:W-:Y:S06]  /*0580*/  @!P0 BRA `(.L_x_7) ;  /* 0x00000000001c8947 */ /* 0x000fec0003800000 */
[----:B-1----:R-:W-:Y:S01]  /*0590*/  IMAD.IADD R5, R0, 0x1, R9 ;  /* 0x0000000100057824 */ /* 0x002fe200078e0209 */
[----:B------:R-:W-:-:S03]  /*05a0*/  IADD3 R9, PT, PT, R9, 0x4, RZ ;  /* 0x0000000409097810 */ /* 0x000fc60007ffe0ff */
[----:B------:R-:W-:-:S05]  /*05b0*/  IMAD.WIDE R4, R5, 0x4, R2 ;  /* 0x0000000405047825 */ /* 0x000fca00078e0202 */
[----:B------:R0:W-:Y:S04]  /*05c0*/  STG.E desc[UR6][R4.64], RZ ;  /* 0x000000ff04007986 */ /* 0x0001e8000c101906 */
[----:B------:R0:W-:Y:S04]  /*05d0*/  STG.E desc[UR6][R4.64+0x4], RZ ;  /* 0x000004ff04007986 */ /* 0x0001e8000c101906 */
[----:B------:R0:W-:Y:S04]  /*05e0*/  STG.E desc[UR6][R4.64+0x8], RZ ;  /* 0x000008ff04007986 */ /* 0x0001e8000c101906 */
[----:B------:R0:W-:Y:S02]  /*05f0*/  STG.E desc[UR6][R4.64+0xc], RZ ;  /* 0x00000cff04007986 */ /* 0x0001e4000c101906 */
.L_x_7:
[----:B------:R-:W-:Y:S05]  /*0600*/  @!P1 EXIT ;  /* 0x000000000000994d */ /* 0x000fea0003800000 */
[----:B------:R-:W-:Y:S02]  /*0610*/  ISETP.NE.AND P0, PT, R6, 0x1, PT ;  /* 0x000000010600780c */ /* 0x000fe40003f05270 */
[----:B01----:R-:W-:-:S04]  /*0620*/  LOP3.LUT R4, R13, 0x1, RZ, 0xc0, !PT ;  /* 0x000000010d047812 */ /* 0x003fc800078ec0ff */
[----:B------:R-:W-:-:S07]  /*0630*/  ISETP.NE.U32.AND P1, PT, R4, 0x1, PT ;  /* 0x000000010400780c */ /* 0x000fce0003f25070 */
[----:B------:R-:W-:Y:S01]  /*0640*/  @P0 IMAD.IADD R5, R0, 0x1, R9 ;  /* 0x0000000100050824 */ /* 0x000fe200078e0209 */
[----:B------:R-:W-:-:S03]  /*0650*/  @P0 IADD3 R9, PT, PT, R9, 0x2, RZ ;  /* 0x0000000209090810 */ /* 0x000fc60007ffe0ff */
[----:B------:R-:W-:-:S05]  /*0660*/  @P0 IMAD.WIDE R4, R5, 0x4, R2 ;  /* 0x0000000405040825 */ /* 0x000fca00078e0202 */
[----:B------:R0:W-:Y:S04]  /*0670*/  @P0 STG.E desc[UR6][R4.64], RZ ;  /* 0x000000ff04000986 */ /* 0x0001e8000c101906 */
[----:B------:R0:W-:Y:S01]  /*0680*/  @P0 STG.E desc[UR6][R4.64+0x4], RZ ;  /* 0x000004ff04000986 */ /* 0x0001e2000c101906 */
[----:B------:R-:W-:Y:S05]  /*0690*/  @P1 EXIT ;  /* 0x000000000000194d */ /* 0x000fea0003800000 */
[----:B------:R-:W-:-:S04]  /*06a0*/  IMAD.IADD R9, R0, 0x1, R9 ;  /* 0x0000000100097824 */ /* 0x000fc800078e0209 */
[----:B------:R-:W-:-:S05]  /*06b0*/  IMAD.WIDE R2, R9, 0x4, R2 ;  /* 0x0000000409027825 */ /* 0x000fca00078e0202 */
[----:B------:R-:W-:Y:S01]  /*06c0*/  STG.E desc[UR6][R2.64], RZ ;  /* 0x000000ff02007986 */ /* 0x000fe2000c101906 */
[----:B------:R-:W-:Y:S05]  /*06d0*/  EXIT ;  /* 0x000000000000794d */ /* 0x000fea0003800000 */
.L_x_8:
[----:B------:R-:W-:-:S00]  /*06e0*/  BRA `(.L_x_8) ;  /* 0xfffffffc00fc7947 */ /* 0x000fc0000383ffff */
[----:B------:R-:W-:-:S00]  /*06f0*/  NOP ;  /* 0x0000000000007918 */ /* 0x000fc00000000000 */
        /* <DEDUP_REMOVED lines=8> */
.L_x_9:


//--------------------- .nv.shared.reserved.0     --------------------------
	.section	.nv.shared.reserved.0,"aw",@nobits
	.weak		__nv_reservedSMEM_offset_0_alias
	.size		__nv_reservedSMEM_offset_0_alias, 0, 64
	.other		__nv_reservedSMEM_offset_0_alias,@"STO_CUDA_RESERVED_SHARED STV_DEFAULT"
__nv_reservedSMEM_offset_0_alias:
	.zero		0
	.zero		64


//--------------------- .nv.constant0._Z12mandelKernelPiffffiiii --------------------------
	.section	.nv.constant0._Z12mandelKernelPiffffiiii,"a",@progbits
	.sectionflags	@""
	.align	4
.nv.constant0._Z12mandelKernelPiffffiiii:
	.zero		936


//--------------------- SYMBOLS --------------------------

	.type		.nv.reservedSmem.offset0,@object
	.size		.nv.reservedSmem.offset0,0x4
